//
// Generated by NVIDIA NVVM Compiler
//
// Compiler Build ID: CL-36424714
// Cuda compilation tools, release 13.0, V13.0.88
// Based on NVVM 20.0.0
//

.version 9.0
.target sm_100
.address_size 64

	// .globl	_Z4test7__half2S_

.visible .entry _Z4test7__half2S_(
	.param .align 4 .b8 _Z4test7__half2S__param_0[4],
	.param .align 4 .b8 _Z4test7__half2S__param_1[4]
)
{


	ret;

}


// ===== COMPILED SASS (sm_100) =====

	.target	sm_100

	.elftype	@"ET_EXEC"


//--------------------- .note.nv.tkinfo           --------------------------
	.section	.note.nv.tkinfo,"",@"SHT_NOTE"
	.sectionflags	@"SHF_NOTE_NV_TKINFO"
	.tkinfo
        /*0018*/ 	.word	0x00000002
        /*0030*/ 	.string	""
        /*0030*/ 	.string	"ptxas"
        /*0030*/ 	.string	"Cuda compilation tools, release 13.0, V13.0.88"
        /*0030*/ 	.string	"Build cuda_13.0.r13.0/compiler.36424714_0"
        /*0030*/ 	.string	"-arch sm_100 -m 64 "



//--------------------- .note.nv.cuinfo           --------------------------
	.section	.note.nv.cuinfo,"",@"SHT_NOTE"
	.sectionflags	@"SHF_NOTE_NV_CUINFO"
        /*0018*/ 	.short	0x0002
        /*001a*/ 	.short	0x0064
        /*001c*/ 	.short	0x0082
	.zero		2


//--------------------- .nv.info                  --------------------------
	.section	.nv.info,"",@"SHT_CUDA_INFO"
	.align	4


	//----- nvinfo : EIATTR_REGCOUNT
	.align		4
        /*0000*/ 	.byte	0x04, 0x2f
        /*0002*/ 	.short	(.L_1 - .L_0)
	.align		4
.L_0:
        /*0004*/ 	.word	index@(_Z4test7__half2S_)
        /*0008*/ 	.word	0x00000004


	//----- nvinfo : EIATTR_FRAME_SIZE
	.align		4
.L_1:
        /*000c*/ 	.byte	0x04, 0x11
        /*000e*/ 	.short	(.L_3 - .L_2)
	.align		4
.L_2:
        /*0010*/ 	.word	index@(_Z4test7__half2S_)
        /*0014*/ 	.word	0x00000000


	//----- nvinfo : EIATTR_MIN_STACK_SIZE
	.align		4
.L_3:
        /*0018*/ 	.byte	0x04, 0x12
        /*001a*/ 	.short	(.L_5 - .L_4)
	.align		4
.L_4:
        /*001c*/ 	.word	index@(_Z4test7__half2S_)
        /*0020*/ 	.word	0x00000000
.L_5:


//--------------------- .nv.compat                --------------------------
	.section	.nv.compat,"",@"SHT_CUDA_COMPAT_INFO"
	.align	4
        /*0000*/ 	.byte	0x02, 0x09, 0x00, 0x00, 0x02, 0x02, 0x01, 0x00, 0x02, 0x05, 0x05, 0x00, 0x03, 0x07, 0x01, 0x01
        /*0010*/ 	.byte	0x02, 0x03, 0x00, 0x00, 0x02, 0x06, 0x01, 0x00, 0x04, 0x0b, 0x08, 0x00, 0x09, 0x00, 0x00, 0x00
        /*0020*/ 	.byte	0x00, 0x00, 0x00, 0x00


//--------------------- .nv.info._Z4test7__half2S_ --------------------------
	.section	.nv.info._Z4test7__half2S_,"",@"SHT_CUDA_INFO"
	.sectionflags	@""
	.align	4


	//----- nvinfo : EIATTR_CUDA_API_VERSION
	.align		4
        /*0000*/ 	.byte	0x04, 0x37
        /*0002*/ 	.short	(.L_7 - .L_6)
.L_6:
        /*0004*/ 	.word	0x00000082


	//----- nvinfo : EIATTR_KPARAM_INFO
	.align		4
.L_7:
        /*0008*/ 	.byte	0x04, 0x17
        /*000a*/ 	.short	(.L_9 - .L_8)
.L_8:
        /*000c*/ 	.word	0x00000000
        /*0010*/ 	.short	0x0001
        /*0012*/ 	.short	0x0004
        /*0014*/ 	.byte	0x00, 0xf0, 0x11, 0x00


	//----- nvinfo : EIATTR_KPARAM_INFO
	.align		4
.L_9:
        /*0018*/ 	.byte	0x04, 0x17
        /*001a*/ 	.short	(.L_11 - .L_10)
.L_10:
        /*001c*/ 	.word	0x00000000
        /*0020*/ 	.short	0x0000
        /*0022*/ 	.short	0x0000
        /*0024*/ 	.byte	0x00, 0xf0, 0x11, 0x00


	//----- nvinfo : EIATTR_SPARSE_MMA_MASK
	.align		4
.L_11:
        /*0028*/ 	.byte	0x03, 0x50
        /*002a*/ 	.short	0x0000


	//----- nvinfo : EIATTR_MAXREG_COUNT
	.align		4
        /*002c*/ 	.byte	0x03, 0x1b
        /*002e*/ 	.short	0x00ff


	//----- nvinfo : EIATTR_MERCURY_ISA_VERSION
	.align		4
        /*0030*/ 	.byte	0x03, 0x5f
        /*0032*/ 	.short	0x0101


	//----- nvinfo : EIATTR_VRC_CTA_INIT_COUNT
	.align		4
        /*0034*/ 	.byte	0x02, 0x4a
	.zero		1
	.zero		1


	//----- nvinfo : EIATTR_EXIT_INSTR_OFFSETS
	.align		4
        /*0038*/ 	.byte	0x04, 0x1c
        /*003a*/ 	.short	(.L_13 - .L_12)


	//   ....[0]....
.L_12:
        /*003c*/ 	.word	0x00000010


	//----- nvinfo : EIATTR_CBANK_PARAM_SIZE
	.align		4
.L_13:
        /*0040*/ 	.byte	0x03, 0x19
        /*0042*/ 	.short	0x0008


	//----- nvinfo : EIATTR_PARAM_CBANK
	.align		4
        /*0044*/ 	.byte	0x04, 0x0a
        /*0046*/ 	.short	(.L_15 - .L_14)
	.align		4
.L_14:
        /*0048*/ 	.word	index@(.nv.constant0._Z4test7__half2S_)
        /*004c*/ 	.short	0x0380
        /*004e*/ 	.short	0x0008


	//----- nvinfo : EIATTR_SW_WAR
	.align		4
.L_15:
        /*0050*/ 	.byte	0x04, 0x36
        /*0052*/ 	.short	(.L_17 - .L_16)
.L_16:
        /*0054*/ 	.word	0x00000008
.L_17:


//--------------------- .nv.callgraph             --------------------------
	.section	.nv.callgraph,"",@"SHT_CUDA_CALLGRAPH"
	.align	4
	.sectionentsize	8
	.align		4
        /*0000*/ 	.word	0x00000000
	.align		4
        /*0004*/ 	.word	0xffffffff
	.align		4
        /*0008*/ 	.word	0x00000000
	.align		4
        /*000c*/ 	.word	0xfffffffe
	.align		4
        /*0010*/ 	.word	0x00000000
	.align		4
        /*0014*/ 	.word	0xfffffffd
	.align		4
        /*0018*/ 	.word	0x00000000
	.align		4
        /*001c*/ 	.word	0xfffffffc


//--------------------- .text._Z4test7__half2S_   --------------------------
	.section	.text._Z4test7__half2S_,"ax",@progbits
	.align	128
        .global         _Z4test7__half2S_
        .type           _Z4test7__half2S_,@function
        .size           _Z4test7__half2S_,(.L_x_1 - _Z4test7__half2S_)
        .other          _Z4test7__half2S_,@"STO_CUDA_ENTRY STV_DEFAULT"
_Z4test7__half2S_:
.text._Z4test7__half2S_:
[----:B------:R-:W-:Y:S01]  /*0000*/  LDC R1, c[0x0][0x37c] ;  /* 0x0000df00ff017b82 */ /* 0x000fe20000000800 */
[----:B------:R-:W-:Y:S05]  /*0010*/  EXIT ;  /* 0x000000000000794d */ /* 0x000fea0003800000 */
.L_x_0:
[----:B------:R-:W-:-:S00]  /*0020*/  BRA `(.L_x_0) ;  /* 0xfffffffc00fc7947 */ /* 0x000fc0000383ffff */
[----:B------:R-:W-:-:S00]  /*0030*/  NOP ;  /* 0x0000000000007918 */ /* 0x000fc00000000000 */
        /* <DEDUP_REMOVED lines=12> */
.L_x_1:


//--------------------- .nv.shared.reserved.0     --------------------------
	.section	.nv.shared.reserved.0,"aw",@nobits
	.weak		__nv_reservedSMEM_offset_0_alias
	.size		__nv_reservedSMEM_offset_0_alias, 0, 64
	.other		__nv_reservedSMEM_offset_0_alias,@"STO_CUDA_RESERVED_SHARED STV_DEFAULT"
__nv_reservedSMEM_offset_0_alias:
	.zero		0
	.zero		64


//--------------------- .nv.constant0._Z4test7__half2S_ --------------------------
	.section	.nv.constant0._Z4test7__half2S_,"a",@progbits
	.sectionflags	@""
	.align	4
.nv.constant0._Z4test7__half2S_:
	.zero		904


//--------------------- SYMBOLS --------------------------

	.type		.nv.reservedSmem.offset0,@object
	.size		.nv.reservedSmem.offset0,0x4
